//
// Generated by NVIDIA NVVM Compiler
//
// Compiler Build ID: CL-36424714
// Cuda compilation tools, release 13.0, V13.0.88
// Based on NVVM 20.0.0
//

.version 9.0
.target sm_100
.address_size 64

	// .globl	_Z20no_1e_tmpO_cs_kerneliiPdS_S_

.visible .entry _Z20no_1e_tmpO_cs_kerneliiPdS_S_(
	.param .u32 _Z20no_1e_tmpO_cs_kerneliiPdS_S__param_0,
	.param .u32 _Z20no_1e_tmpO_cs_kerneliiPdS_S__param_1,
	.param .u64 .ptr .align 1 _Z20no_1e_tmpO_cs_kerneliiPdS_S__param_2,
	.param .u64 .ptr .align 1 _Z20no_1e_tmpO_cs_kerneliiPdS_S__param_3,
	.param .u64 .ptr .align 1 _Z20no_1e_tmpO_cs_kerneliiPdS_S__param_4
)
{
	.reg .pred 	%p<14>;
	.reg .b32 	%r<42>;
	.reg .b64 	%rd<83>;
	.reg .b64 	%fd<104>;

	ld.param.u32 	%r22, [_Z20no_1e_tmpO_cs_kerneliiPdS_S__param_0];
	ld.param.u32 	%r23, [_Z20no_1e_tmpO_cs_kerneliiPdS_S__param_1];
	ld.param.u64 	%rd10, [_Z20no_1e_tmpO_cs_kerneliiPdS_S__param_2];
	ld.param.u64 	%rd11, [_Z20no_1e_tmpO_cs_kerneliiPdS_S__param_3];
	ld.param.u64 	%rd12, [_Z20no_1e_tmpO_cs_kerneliiPdS_S__param_4];
	cvta.to.global.u64 	%rd1, %rd11;
	cvta.to.global.u64 	%rd2, %rd10;
	cvta.to.global.u64 	%rd3, %rd12;
	mov.u32 	%r24, %ctaid.x;
	mov.u32 	%r1, %ntid.x;
	mov.u32 	%r25, %tid.x;
	mad.lo.s32 	%r35, %r24, %r1, %r25;
	setp.ge.s32 	%p1, %r35, %r22;
	@%p1 bra 	$L__BB0_18;
	setp.gt.s32 	%p2, %r23, 0;
	mov.u32 	%r26, %nctaid.x;
	mul.lo.s32 	%r3, %r1, %r26;
	@%p2 bra 	$L__BB0_2;
	bra.uni 	$L__BB0_17;
$L__BB0_2:
	and.b32  	%r4, %r23, 15;
	and.b32  	%r5, %r23, 7;
	and.b32  	%r6, %r23, 3;
	and.b32  	%r27, %r23, 2147483632;
	neg.s32 	%r7, %r27;
	mul.wide.s32 	%rd7, %r22, 8;
$L__BB0_3:
	setp.lt.u32 	%p4, %r23, 16;
	mul.wide.s32 	%rd16, %r35, 8;
	add.s64 	%rd4, %rd3, %rd16;
	mov.b64 	%rd17, 0;
	st.global.u64 	[%rd4], %rd17;
	mov.b32 	%r39, 0;
	mov.f64 	%fd101, 0d0000000000000000;
	@%p4 bra 	$L__BB0_6;
	mov.f64 	%fd101, 0d0000000000000000;
	mov.u32 	%r36, %r35;
	mov.u32 	%r37, %r7;
$L__BB0_5:
	.pragma "nounroll";
	and.b32  	%r39, %r23, 2147483632;
	mul.wide.s32 	%rd18, %r36, 8;
	add.s64 	%rd19, %rd2, %rd18;
	ld.global.f64 	%fd12, [%rd19];
	add.s64 	%rd20, %rd1, %rd18;
	ld.global.f64 	%fd13, [%rd20];
	fma.rn.f64 	%fd14, %fd12, %fd13, %fd101;
	st.global.f64 	[%rd4], %fd14;
	mul.wide.s32 	%rd21, %r22, 8;
	add.s64 	%rd22, %rd19, %rd21;
	ld.global.f64 	%fd15, [%rd22];
	add.s64 	%rd23, %rd20, %rd21;
	ld.global.f64 	%fd16, [%rd23];
	fma.rn.f64 	%fd17, %fd15, %fd16, %fd14;
	st.global.f64 	[%rd4], %fd17;
	add.s64 	%rd24, %rd22, %rd21;
	ld.global.f64 	%fd18, [%rd24];
	add.s64 	%rd25, %rd23, %rd21;
	ld.global.f64 	%fd19, [%rd25];
	fma.rn.f64 	%fd20, %fd18, %fd19, %fd17;
	st.global.f64 	[%rd4], %fd20;
	add.s64 	%rd26, %rd24, %rd21;
	ld.global.f64 	%fd21, [%rd26];
	add.s64 	%rd27, %rd25, %rd21;
	ld.global.f64 	%fd22, [%rd27];
	fma.rn.f64 	%fd23, %fd21, %fd22, %fd20;
	st.global.f64 	[%rd4], %fd23;
	add.s64 	%rd28, %rd26, %rd21;
	ld.global.f64 	%fd24, [%rd28];
	add.s64 	%rd29, %rd27, %rd21;
	ld.global.f64 	%fd25, [%rd29];
	fma.rn.f64 	%fd26, %fd24, %fd25, %fd23;
	st.global.f64 	[%rd4], %fd26;
	add.s64 	%rd30, %rd28, %rd21;
	ld.global.f64 	%fd27, [%rd30];
	add.s64 	%rd31, %rd29, %rd21;
	ld.global.f64 	%fd28, [%rd31];
	fma.rn.f64 	%fd29, %fd27, %fd28, %fd26;
	st.global.f64 	[%rd4], %fd29;
	add.s64 	%rd32, %rd30, %rd21;
	ld.global.f64 	%fd30, [%rd32];
	add.s64 	%rd33, %rd31, %rd21;
	ld.global.f64 	%fd31, [%rd33];
	fma.rn.f64 	%fd32, %fd30, %fd31, %fd29;
	st.global.f64 	[%rd4], %fd32;
	add.s64 	%rd34, %rd32, %rd21;
	ld.global.f64 	%fd33, [%rd34];
	add.s64 	%rd35, %rd33, %rd21;
	ld.global.f64 	%fd34, [%rd35];
	fma.rn.f64 	%fd35, %fd33, %fd34, %fd32;
	st.global.f64 	[%rd4], %fd35;
	add.s64 	%rd36, %rd34, %rd21;
	ld.global.f64 	%fd36, [%rd36];
	add.s64 	%rd37, %rd35, %rd21;
	ld.global.f64 	%fd37, [%rd37];
	fma.rn.f64 	%fd38, %fd36, %fd37, %fd35;
	st.global.f64 	[%rd4], %fd38;
	add.s64 	%rd38, %rd36, %rd21;
	ld.global.f64 	%fd39, [%rd38];
	add.s64 	%rd39, %rd37, %rd21;
	ld.global.f64 	%fd40, [%rd39];
	fma.rn.f64 	%fd41, %fd39, %fd40, %fd38;
	st.global.f64 	[%rd4], %fd41;
	add.s64 	%rd40, %rd38, %rd21;
	ld.global.f64 	%fd42, [%rd40];
	add.s64 	%rd41, %rd39, %rd21;
	ld.global.f64 	%fd43, [%rd41];
	fma.rn.f64 	%fd44, %fd42, %fd43, %fd41;
	st.global.f64 	[%rd4], %fd44;
	add.s64 	%rd42, %rd40, %rd21;
	ld.global.f64 	%fd45, [%rd42];
	add.s64 	%rd43, %rd41, %rd21;
	ld.global.f64 	%fd46, [%rd43];
	fma.rn.f64 	%fd47, %fd45, %fd46, %fd44;
	st.global.f64 	[%rd4], %fd47;
	add.s64 	%rd44, %rd42, %rd21;
	ld.global.f64 	%fd48, [%rd44];
	add.s64 	%rd45, %rd43, %rd21;
	ld.global.f64 	%fd49, [%rd45];
	fma.rn.f64 	%fd50, %fd48, %fd49, %fd47;
	st.global.f64 	[%rd4], %fd50;
	add.s64 	%rd46, %rd44, %rd21;
	ld.global.f64 	%fd51, [%rd46];
	add.s64 	%rd47, %rd45, %rd21;
	ld.global.f64 	%fd52, [%rd47];
	fma.rn.f64 	%fd53, %fd51, %fd52, %fd50;
	st.global.f64 	[%rd4], %fd53;
	add.s64 	%rd48, %rd46, %rd21;
	ld.global.f64 	%fd54, [%rd48];
	add.s64 	%rd49, %rd47, %rd21;
	ld.global.f64 	%fd55, [%rd49];
	fma.rn.f64 	%fd56, %fd54, %fd55, %fd53;
	st.global.f64 	[%rd4], %fd56;
	add.s64 	%rd50, %rd48, %rd21;
	ld.global.f64 	%fd57, [%rd50];
	add.s64 	%rd51, %rd49, %rd21;
	ld.global.f64 	%fd58, [%rd51];
	fma.rn.f64 	%fd101, %fd57, %fd58, %fd56;
	st.global.f64 	[%rd4], %fd101;
	add.s32 	%r37, %r37, 16;
	shl.b32 	%r29, %r22, 4;
	add.s32 	%r36, %r36, %r29;
	setp.ne.s32 	%p5, %r37, 0;
	@%p5 bra 	$L__BB0_5;
$L__BB0_6:
	setp.eq.s32 	%p6, %r4, 0;
	@%p6 bra 	$L__BB0_16;
	add.s32 	%r30, %r4, -1;
	setp.lt.u32 	%p7, %r30, 7;
	@%p7 bra 	$L__BB0_9;
	mad.lo.s32 	%r31, %r39, %r22, %r35;
	mul.wide.s32 	%rd52, %r31, 8;
	add.s64 	%rd53, %rd2, %rd52;
	ld.global.f64 	%fd59, [%rd53];
	add.s64 	%rd54, %rd1, %rd52;
	ld.global.f64 	%fd60, [%rd54];
	fma.rn.f64 	%fd61, %fd59, %fd60, %fd101;
	st.global.f64 	[%rd4], %fd61;
	mul.wide.s32 	%rd55, %r22, 8;
	add.s64 	%rd56, %rd53, %rd55;
	ld.global.f64 	%fd62, [%rd56];
	add.s64 	%rd57, %rd54, %rd55;
	ld.global.f64 	%fd63, [%rd57];
	fma.rn.f64 	%fd64, %fd62, %fd63, %fd61;
	st.global.f64 	[%rd4], %fd64;
	add.s64 	%rd58, %rd56, %rd55;
	ld.global.f64 	%fd65, [%rd58];
	add.s64 	%rd59, %rd57, %rd55;
	ld.global.f64 	%fd66, [%rd59];
	fma.rn.f64 	%fd67, %fd65, %fd66, %fd64;
	st.global.f64 	[%rd4], %fd67;
	add.s64 	%rd60, %rd58, %rd55;
	ld.global.f64 	%fd68, [%rd60];
	add.s64 	%rd61, %rd59, %rd55;
	ld.global.f64 	%fd69, [%rd61];
	fma.rn.f64 	%fd70, %fd68, %fd69, %fd67;
	st.global.f64 	[%rd4], %fd70;
	add.s64 	%rd62, %rd60, %rd55;
	ld.global.f64 	%fd71, [%rd62];
	add.s64 	%rd63, %rd61, %rd55;
	ld.global.f64 	%fd72, [%rd63];
	fma.rn.f64 	%fd73, %fd71, %fd72, %fd70;
	st.global.f64 	[%rd4], %fd73;
	add.s64 	%rd64, %rd62, %rd55;
	ld.global.f64 	%fd74, [%rd64];
	add.s64 	%rd65, %rd63, %rd55;
	ld.global.f64 	%fd75, [%rd65];
	fma.rn.f64 	%fd76, %fd74, %fd75, %fd73;
	st.global.f64 	[%rd4], %fd76;
	add.s64 	%rd66, %rd64, %rd55;
	ld.global.f64 	%fd77, [%rd66];
	add.s64 	%rd67, %rd65, %rd55;
	ld.global.f64 	%fd78, [%rd67];
	fma.rn.f64 	%fd79, %fd77, %fd78, %fd76;
	st.global.f64 	[%rd4], %fd79;
	add.s64 	%rd68, %rd66, %rd55;
	ld.global.f64 	%fd80, [%rd68];
	add.s64 	%rd69, %rd67, %rd55;
	ld.global.f64 	%fd81, [%rd69];
	fma.rn.f64 	%fd101, %fd80, %fd81, %fd79;
	st.global.f64 	[%rd4], %fd101;
	add.s32 	%r39, %r39, 8;
$L__BB0_9:
	setp.eq.s32 	%p8, %r5, 0;
	@%p8 bra 	$L__BB0_16;
	add.s32 	%r32, %r5, -1;
	setp.lt.u32 	%p9, %r32, 3;
	@%p9 bra 	$L__BB0_12;
	mad.lo.s32 	%r33, %r39, %r22, %r35;
	mul.wide.s32 	%rd70, %r33, 8;
	add.s64 	%rd71, %rd2, %rd70;
	ld.global.f64 	%fd82, [%rd71];
	add.s64 	%rd72, %rd1, %rd70;
	ld.global.f64 	%fd83, [%rd72];
	fma.rn.f64 	%fd84, %fd82, %fd83, %fd101;
	st.global.f64 	[%rd4], %fd84;
	mul.wide.s32 	%rd73, %r22, 8;
	add.s64 	%rd74, %rd71, %rd73;
	ld.global.f64 	%fd85, [%rd74];
	add.s64 	%rd75, %rd72, %rd73;
	ld.global.f64 	%fd86, [%rd75];
	fma.rn.f64 	%fd87, %fd85, %fd86, %fd84;
	st.global.f64 	[%rd4], %fd87;
	add.s64 	%rd76, %rd74, %rd73;
	ld.global.f64 	%fd88, [%rd76];
	add.s64 	%rd77, %rd75, %rd73;
	ld.global.f64 	%fd89, [%rd77];
	fma.rn.f64 	%fd90, %fd88, %fd89, %fd87;
	st.global.f64 	[%rd4], %fd90;
	add.s64 	%rd78, %rd76, %rd73;
	ld.global.f64 	%fd91, [%rd78];
	add.s64 	%rd79, %rd77, %rd73;
	ld.global.f64 	%fd92, [%rd79];
	fma.rn.f64 	%fd101, %fd91, %fd92, %fd90;
	st.global.f64 	[%rd4], %fd101;
	add.s32 	%r39, %r39, 4;
$L__BB0_12:
	setp.eq.s32 	%p10, %r6, 0;
	@%p10 bra 	$L__BB0_16;
	setp.eq.s32 	%p11, %r6, 1;
	mad.lo.s32 	%r34, %r39, %r22, %r35;
	mul.wide.s32 	%rd80, %r34, 8;
	add.s64 	%rd5, %rd2, %rd80;
	ld.global.f64 	%fd93, [%rd5];
	add.s64 	%rd6, %rd1, %rd80;
	ld.global.f64 	%fd94, [%rd6];
	fma.rn.f64 	%fd8, %fd93, %fd94, %fd101;
	st.global.f64 	[%rd4], %fd8;
	@%p11 bra 	$L__BB0_16;
	setp.eq.s32 	%p12, %r6, 2;
	add.s64 	%rd8, %rd5, %rd7;
	ld.global.f64 	%fd95, [%rd8];
	add.s64 	%rd9, %rd6, %rd7;
	ld.global.f64 	%fd96, [%rd9];
	fma.rn.f64 	%fd9, %fd95, %fd96, %fd8;
	st.global.f64 	[%rd4], %fd9;
	@%p12 bra 	$L__BB0_16;
	add.s64 	%rd81, %rd8, %rd7;
	ld.global.f64 	%fd97, [%rd81];
	add.s64 	%rd82, %rd9, %rd7;
	ld.global.f64 	%fd98, [%rd82];
	fma.rn.f64 	%fd99, %fd97, %fd98, %fd9;
	st.global.f64 	[%rd4], %fd99;
$L__BB0_16:
	add.s32 	%r35, %r35, %r3;
	setp.lt.s32 	%p13, %r35, %r22;
	@%p13 bra 	$L__BB0_3;
	bra.uni 	$L__BB0_18;
$L__BB0_17:
	mul.wide.s32 	%rd13, %r35, 8;
	add.s64 	%rd14, %rd3, %rd13;
	mov.b64 	%rd15, 0;
	st.global.u64 	[%rd14], %rd15;
	add.s32 	%r35, %r35, %r3;
	setp.lt.s32 	%p3, %r35, %r22;
	@%p3 bra 	$L__BB0_17;
$L__BB0_18:
	ret;

}


// ===== COMPILED SASS (sm_100) =====

	.target	sm_100

	.elftype	@"ET_EXEC"


//--------------------- .note.nv.tkinfo           --------------------------
	.section	.note.nv.tkinfo,"",@"SHT_NOTE"
	.sectionflags	@"SHF_NOTE_NV_TKINFO"
	.tkinfo
        /*0018*/ 	.word	0x00000002
        /*0030*/ 	.string	""
        /*0030*/ 	.string	"ptxas"
        /*0030*/ 	.string	"Cuda compilation tools, release 13.0, V13.0.88"
        /*0030*/ 	.string	"Build cuda_13.0.r13.0/compiler.36424714_0"
        /*0030*/ 	.string	"-arch sm_100 -m 64 "



//--------------------- .note.nv.cuinfo           --------------------------
	.section	.note.nv.cuinfo,"",@"SHT_NOTE"
	.sectionflags	@"SHF_NOTE_NV_CUINFO"
        /*0018*/ 	.short	0x0002
        /*001a*/ 	.short	0x0064
        /*001c*/ 	.short	0x0082
	.zero		2


//--------------------- .nv.info                  --------------------------
	.section	.nv.info,"",@"SHT_CUDA_INFO"
	.align	4


	//----- nvinfo : EIATTR_REGCOUNT
	.align		4
        /*0000*/ 	.byte	0x04, 0x2f
        /*0002*/ 	.short	(.L_1 - .L_0)
	.align		4
.L_0:
        /*0004*/ 	.word	index@(_Z20no_1e_tmpO_cs_kerneliiPdS_S_)
        /*0008*/ 	.word	0x0000001e


	//----- nvinfo : EIATTR_FRAME_SIZE
	.align		4
.L_1:
        /*000c*/ 	.byte	0x04, 0x11
        /*000e*/ 	.short	(.L_3 - .L_2)
	.align		4
.L_2:
        /*0010*/ 	.word	index@(_Z20no_1e_tmpO_cs_kerneliiPdS_S_)
        /*0014*/ 	.word	0x00000000


	//----- nvinfo : EIATTR_MIN_STACK_SIZE
	.align		4
.L_3:
        /*0018*/ 	.byte	0x04, 0x12
        /*001a*/ 	.short	(.L_5 - .L_4)
	.align		4
.L_4:
        /*001c*/ 	.word	index@(_Z20no_1e_tmpO_cs_kerneliiPdS_S_)
        /*0020*/ 	.word	0x00000000
.L_5:


//--------------------- .nv.compat                --------------------------
	.section	.nv.compat,"",@"SHT_CUDA_COMPAT_INFO"
	.align	4
        /*0000*/ 	.byte	0x02, 0x09, 0x00, 0x00, 0x02, 0x02, 0x01, 0x00, 0x02, 0x05, 0x05, 0x00, 0x03, 0x07, 0x01, 0x01
        /*0010*/ 	.byte	0x02, 0x03, 0x00, 0x00, 0x02, 0x06, 0x01, 0x00, 0x04, 0x0b, 0x08, 0x00, 0x01, 0x00, 0x00, 0x00
        /*0020*/ 	.byte	0x00, 0x00, 0x00, 0x00


//--------------------- .nv.info._Z20no_1e_tmpO_cs_kerneliiPdS_S_ --------------------------
	.section	.nv.info._Z20no_1e_tmpO_cs_kerneliiPdS_S_,"",@"SHT_CUDA_INFO"
	.sectionflags	@""
	.align	4


	//----- nvinfo : EIATTR_CUDA_API_VERSION
	.align		4
        /*0000*/ 	.byte	0x04, 0x37
        /*0002*/ 	.short	(.L_7 - .L_6)
.L_6:
        /*0004*/ 	.word	0x00000082


	//----- nvinfo : EIATTR_KPARAM_INFO
	.align		4
.L_7:
        /*0008*/ 	.byte	0x04, 0x17
        /*000a*/ 	.short	(.L_9 - .L_8)
.L_8:
        /*000c*/ 	.word	0x00000000
        /*0010*/ 	.short	0x0004
        /*0012*/ 	.short	0x0018
        /*0014*/ 	.byte	0x00, 0xf5, 0x21, 0x00


	//----- nvinfo : EIATTR_KPARAM_INFO
	.align		4
.L_9:
        /*0018*/ 	.byte	0x04, 0x17
        /*001a*/ 	.short	(.L_11 - .L_10)
.L_10:
        /*001c*/ 	.word	0x00000000
        /*0020*/ 	.short	0x0003
        /*0022*/ 	.short	0x0010
        /*0024*/ 	.byte	0x00, 0xf5, 0x21, 0x00


	//----- nvinfo : EIATTR_KPARAM_INFO
	.align		4
.L_11:
        /*0028*/ 	.byte	0x04, 0x17
        /*002a*/ 	.short	(.L_13 - .L_12)
.L_12:
        /*002c*/ 	.word	0x00000000
        /*0030*/ 	.short	0x0002
        /*0032*/ 	.short	0x0008
        /*0034*/ 	.byte	0x00, 0xf5, 0x21, 0x00


	//----- nvinfo : EIATTR_KPARAM_INFO
	.align		4
.L_13:
        /*0038*/ 	.byte	0x04, 0x17
        /*003a*/ 	.short	(.L_15 - .L_14)
.L_14:
        /*003c*/ 	.word	0x00000000
        /*0040*/ 	.short	0x0001
        /*0042*/ 	.short	0x0004
        /*0044*/ 	.byte	0x00, 0xf0, 0x11, 0x00


	//----- nvinfo : EIATTR_KPARAM_INFO
	.align		4
.L_15:
        /*0048*/ 	.byte	0x04, 0x17
        /*004a*/ 	.short	(.L_17 - .L_16)
.L_16:
        /*004c*/ 	.word	0x00000000
        /*0050*/ 	.short	0x0000
        /*0052*/ 	.short	0x0000
        /*0054*/ 	.byte	0x00, 0xf0, 0x11, 0x00


	//----- nvinfo : EIATTR_SPARSE_MMA_MASK
	.align		4
.L_17:
        /*0058*/ 	.byte	0x03, 0x50
        /*005a*/ 	.short	0x0000


	//----- nvinfo : EIATTR_MAXREG_COUNT
	.align		4
        /*005c*/ 	.byte	0x03, 0x1b
        /*005e*/ 	.short	0x00ff


	//----- nvinfo : EIATTR_MERCURY_ISA_VERSION
	.align		4
        /*0060*/ 	.byte	0x03, 0x5f
        /*0062*/ 	.short	0x0101


	//----- nvinfo : EIATTR_VRC_CTA_INIT_COUNT
	.align		4
        /*0064*/ 	.byte	0x02, 0x4a
	.zero		1
	.zero		1


	//----- nvinfo : EIATTR_EXIT_INSTR_OFFSETS
	.align		4
        /*0068*/ 	.byte	0x04, 0x1c
        /*006a*/ 	.short	(.L_19 - .L_18)


	//   ....[0]....
.L_18:
        /*006c*/ 	.word	0x00000070


	//   ....[1]....
        /*0070*/ 	.word	0x00000140


	//   ....[2]....
        /*0074*/ 	.word	0x00001090


	//----- nvinfo : EIATTR_CRS_STACK_SIZE
	.align		4
.L_19:
        /*0078*/ 	.byte	0x04, 0x1e
        /*007a*/ 	.short	(.L_21 - .L_20)
.L_20:
        /*007c*/ 	.word	0x00000000


	//----- nvinfo : EIATTR_CBANK_PARAM_SIZE
	.align		4
.L_21:
        /*0080*/ 	.byte	0x03, 0x19
        /*0082*/ 	.short	0x0020


	//----- nvinfo : EIATTR_PARAM_CBANK
	.align		4
        /*0084*/ 	.byte	0x04, 0x0a
        /*0086*/ 	.short	(.L_23 - .L_22)
	.align		4
.L_22:
        /*0088*/ 	.word	index@(.nv.constant0._Z20no_1e_tmpO_cs_kerneliiPdS_S_)
        /*008c*/ 	.short	0x0380
        /*008e*/ 	.short	0x0020


	//----- nvinfo : EIATTR_SW_WAR
	.align		4
.L_23:
        /*0090*/ 	.byte	0x04, 0x36
        /*0092*/ 	.short	(.L_25 - .L_24)
.L_24:
        /*0094*/ 	.word	0x00000008
.L_25:


//--------------------- .nv.callgraph             --------------------------
	.section	.nv.callgraph,"",@"SHT_CUDA_CALLGRAPH"
	.align	4
	.sectionentsize	8
	.align		4
        /*0000*/ 	.word	0x00000000
	.align		4
        /*0004*/ 	.word	0xffffffff
	.align		4
        /*0008*/ 	.word	0x00000000
	.align		4
        /*000c*/ 	.word	0xfffffffe
	.align		4
        /*0010*/ 	.word	0x00000000
	.align		4
        /*0014*/ 	.word	0xfffffffd
	.align		4
        /*0018*/ 	.word	0x00000000
	.align		4
        /*001c*/ 	.word	0xfffffffc


//--------------------- .text._Z20no_1e_tmpO_cs_kerneliiPdS_S_ --------------------------
	.section	.text._Z20no_1e_tmpO_cs_kerneliiPdS_S_,"ax",@progbits
	.align	128
        .global         _Z20no_1e_tmpO_cs_kerneliiPdS_S_
        .type           _Z20no_1e_tmpO_cs_kerneliiPdS_S_,@function
        .size           _Z20no_1e_tmpO_cs_kerneliiPdS_S_,(.L_x_9 - _Z20no_1e_tmpO_cs_kerneliiPdS_S_)
        .other          _Z20no_1e_tmpO_cs_kerneliiPdS_S_,@"STO_CUDA_ENTRY STV_DEFAULT"
_Z20no_1e_tmpO_cs_kerneliiPdS_S_:
.text._Z20no_1e_tmpO_cs_kerneliiPdS_S_:
[----:B------:R-:W-:Y:S01]  /*0000*/  LDC R1, c[0x0][0x37c] ;  /* 0x0000df00ff017b82 */ /* 0x000fe20000000800 */
[----:B------:R-:W0:Y:S07]  /*0010*/  S2R R0, SR_TID.X ;  /* 0x0000000000007919 */ /* 0x000e2e0000002100 */
[----:B------:R-:W0:Y:S01]  /*0020*/  S2UR UR4, SR_CTAID.X ;  /* 0x00000000000479c3 */ /* 0x000e220000002500 */
[----:B------:R-:W1:Y:S07]  /*0030*/  LDCU UR6, c[0x0][0x380] ;  /* 0x00007000ff0677ac */ /* 0x000e6e0008000800 */
[----:B------:R-:W0:Y:S02]  /*0040*/  LDC R7, c[0x0][0x360] ;  /* 0x0000d800ff077b82 */ /* 0x000e240000000800 */
[----:B0-----:R-:W-:-:S05]  /*0050*/  IMAD R0, R7, UR4, R0 ;  /* 0x0000000407007c24 */ /* 0x001fca000f8e0200 */
[----:B-1----:R-:W-:-:S13]  /*0060*/  ISETP.GE.AND P0, PT, R0, UR6, PT ;  /* 0x0000000600007c0c */ /* 0x002fda000bf06270 */
[----:B------:R-:W-:Y:S05]  /*0070*/  @P0 EXIT ;  /* 0x000000000000094d */ /* 0x000fea0003800000 */
[----:B------:R-:W0:Y:S01]  /*0080*/  LDCU UR4, c[0x0][0x384] ;  /* 0x00007080ff0477ac */ /* 0x000e220008000800 */
[----:B------:R-:W1:Y:S01]  /*0090*/  LDCU UR5, c[0x0][0x370] ;  /* 0x00006e00ff0577ac */ /* 0x000e620008000800 */
[----:B------:R-:W2:Y:S01]  /*00a0*/  LDCU.64 UR10, c[0x0][0x358] ;  /* 0x00006b00ff0a77ac */ /* 0x000ea20008000a00 */
[----:B0-----:R-:W-:Y:S01]  /*00b0*/  UISETP.GT.AND UP0, UPT, UR4, URZ, UPT ;  /* 0x000000ff0400728c */ /* 0x001fe2000bf04270 */
[----:B-1----:R-:W-:-:S08]  /*00c0*/  IMAD R7, R7, UR5, RZ ;  /* 0x0000000507077c24 */ /* 0x002fd0000f8e02ff */
[----:B--2---:R-:W-:Y:S05]  /*00d0*/  BRA.U UP0, `(.L_x_0) ;  /* 0x00000001001c7547 */ /* 0x004fea000b800000 */
[----:B------:R-:W0:Y:S02]  /*00e0*/  LDC.64 R4, c[0x0][0x398] ;  /* 0x0000e600ff047b82 */ /* 0x000e240000000a00 */
.L_x_1:
[----:B0-----:R-:W-:Y:S01]  /*00f0*/  IMAD.WIDE R2, R0, 0x8, R4 ;  /* 0x0000000800027825 */ /* 0x001fe200078e0204 */
[----:B------:R-:W-:-:S04]  /*0100*/  IADD3 R0, PT, PT, R7, R0, RZ ;  /* 0x0000000007007210 */ /* 0x000fc80007ffe0ff */
[----:B------:R1:W-:Y:S01]  /*0110*/  STG.E.64 desc[UR10][R2.64], RZ ;  /* 0x000000ff02007986 */ /* 0x0003e2000c101b0a */
[----:B------:R-:W-:-:S13]  /*0120*/  ISETP.GE.AND P0, PT, R0, UR6, PT ;  /* 0x0000000600007c0c */ /* 0x000fda000bf06270 */
[----:B-1----:R-:W-:Y:S05]  /*0130*/  @!P0 BRA `(.L_x_1) ;  /* 0xfffffffc00ec8947 */ /* 0x002fea000383ffff */
[----:B------:R-:W-:Y:S05]  /*0140*/  EXIT ;  /* 0x000000000000794d */ /* 0x000fea0003800000 */
.L_x_0:
[----:B------:R-:W-:Y:S02]  /*0150*/  ULOP3.LUT UR5, UR4, 0x7ffffff0, URZ, 0xc0, !UPT ;  /* 0x7ffffff004057892 */ /* 0x000fe4000f8ec0ff */
[----:B------:R-:W-:Y:S02]  /*0160*/  ULOP3.LUT UR6, UR4, 0xf, URZ, 0xc0, !UPT ;  /* 0x0000000f04067892 */ /* 0x000fe4000f8ec0ff */
[----:B------:R-:W-:Y:S02]  /*0170*/  ULOP3.LUT UR7, UR4, 0x7, URZ, 0xc0, !UPT ;  /* 0x0000000704077892 */ /* 0x000fe4000f8ec0ff */
[----:B------:R-:W-:Y:S02]  /*0180*/  ULOP3.LUT UR4, UR4, 0x3, URZ, 0xc0, !UPT ;  /* 0x0000000304047892 */ /* 0x000fe4000f8ec0ff */
[----:B------:R-:W-:-:S12]  /*0190*/  UIADD3 UR5, UPT, UPT, -UR5, URZ, URZ ;  /* 0x000000ff05057290 */ /* 0x000fd8000fffe1ff */
.L_x_7:
[----:B01234-:R-:W0:Y:S01]  /*01a0*/  LDC.64 R2, c[0x0][0x398] ;  /* 0x0000e600ff027b82 */ /* 0x01fe220000000a00 */
[----:B------:R-:W-:Y:S01]  /*01b0*/  HFMA2 R8, -RZ, RZ, 0, 0 ;  /* 0x00000000ff087431 */ /* 0x000fe200000001ff */
[----:B------:R-:W-:-:S06]  /*01c0*/  CS2R R4, SRZ ;  /* 0x0000000000047805 */ /* 0x000fcc000001ff00 */
[----:B------:R-:W1:Y:S01]  /*01d0*/  LDC R6, c[0x0][0x384] ;  /* 0x0000e100ff067b82 */ /* 0x000e620000000800 */
[----:B0-----:R-:W-:-:S05]  /*01e0*/  IMAD.WIDE R2, R0, 0x8, R2 ;  /* 0x0000000800027825 */ /* 0x001fca00078e0202 */
[----:B------:R0:W-:Y:S01]  /*01f0*/  STG.E.64 desc[UR10][R2.64], RZ ;  /* 0x000000ff02007986 */ /* 0x0001e2000c101b0a */
[----:B-1----:R-:W-:-:S13]  /*0200*/  ISETP.GE.U32.AND P0, PT, R6, 0x10, PT ;  /* 0x000000100600780c */ /* 0x002fda0003f06070 */
[----:B0-----:R-:W-:Y:S05]  /*0210*/  @!P0 BRA `(.L_x_2) ;  /* 0x0000000400ac8947 */ /* 0x001fea0003800000 */
[----:B------:R-:W-:Y:S02]  /*0220*/  LOP3.LUT R8, R6, 0x7ffffff0, RZ, 0xc0, !PT ;  /* 0x7ffffff006087812 */ /* 0x000fe400078ec0ff */
[----:B------:R-:W-:Y:S02]  /*0230*/  CS2R R4, SRZ ;  /* 0x0000000000047805 */ /* 0x000fe4000001ff00 */
[----:B------:R-:W-:Y:S02]  /*0240*/  MOV R9, R0 ;  /* 0x0000000000097202 */ /* 0x000fe40000000f00 */
[----:B------:R-:W-:-:S07]  /*0250*/  MOV R6, UR5 ;  /* 0x0000000500067c02 */ /* 0x000fce0008000f00 */
.L_x_3:
[----:B-1----:R-:W0:Y:S08]  /*0260*/  LDC.64 R12, c[0x0][0x388] ;  /* 0x0000e200ff0c7b82 */ /* 0x002e300000000a00 */
[----:B------:R-:W1:Y:S08]  /*0270*/  LDC.64 R16, c[0x0][0x390] ;  /* 0x0000e400ff107b82 */ /* 0x000e700000000a00 */
[----:B------:R-:W2:Y:S01]  /*0280*/  LDC R10, c[0x0][0x380] ;  /* 0x0000e000ff0a7b82 */ /* 0x000ea20000000800 */
[----:B0-----:R-:W-:-:S05]  /*0290*/  IMAD.WIDE R12, R9, 0x8, R12 ;  /* 0x00000008090c7825 */ /* 0x001fca00078e020c */
[----:B------:R-:W3:Y:S01]  /*02a0*/  LDG.E.64 R14, desc[UR10][R12.64] ;  /* 0x0000000a0c0e7981 */ /* 0x000ee2000c1e1b00 */
[----:B-1----:R-:W-:-:S05]  /*02b0*/  IMAD.WIDE R16, R9, 0x8, R16 ;  /* 0x0000000809107825 */ /* 0x002fca00078e0210 */
[----:B------:R-:W3:Y:S01]  /*02c0*/  LDG.E.64 R18, desc[UR10][R16.64] ;  /* 0x0000000a10127981 */ /* 0x000ee2000c1e1b00 */
[----:B--2---:R-:W-:Y:S01]  /*02d0*/  IMAD.WIDE R20, R10, 0x8, R16 ;  /* 0x000000080a147825 */ /* 0x004fe200078e0210 */
[----:B---3--:R-:W-:-:S03]  /*02e0*/  DFMA R14, R14, R18, R4 ;  /* 0x000000120e0e722b */ /* 0x008fc60000000004 */
[----:B------:R-:W-:-:S04]  /*02f0*/  IMAD.WIDE R4, R10, 0x8, R12 ;  /* 0x000000080a047825 */ /* 0x000fc800078e020c */
[----:B------:R0:W-:Y:S04]  /*0300*/  STG.E.64 desc[UR10][R2.64], R14 ;  /* 0x0000000e02007986 */ /* 0x0001e8000c101b0a */
[----:B------:R-:W2:Y:S04]  /*0310*/  LDG.E.64 R18, desc[UR10][R4.64] ;  /* 0x0000000a04127981 */ /* 0x000ea8000c1e1b00 */
[----:B------:R-:W2:Y:S01]  /*0320*/  LDG.E.64 R22, desc[UR10][R20.64] ;  /* 0x0000000a14167981 */ /* 0x000ea2000c1e1b00 */
[----:B------:R-:W-:Y:S01]  /*0330*/  IMAD.WIDE R24, R10, 0x8, R20 ;  /* 0x000000080a187825 */ /* 0x000fe200078e0214 */
[----:B--2---:R-:W-:-:S03]  /*0340*/  DFMA R18, R18, R22, R14 ;  /* 0x000000161212722b */ /* 0x004fc6000000000e */
[----:B------:R-:W-:-:S04]  /*0350*/  IMAD.WIDE R22, R10, 0x8, R4 ;  /* 0x000000080a167825 */ /* 0x000fc800078e0204 */
[----:B------:R1:W-:Y:S04]  /*0360*/  STG.E.64 desc[UR10][R2.64], R18 ;  /* 0x0000001202007986 */ /* 0x0003e8000c101b0a */
[----:B------:R-:W2:Y:S04]  /*0370*/  LDG.E.64 R12, desc[UR10][R22.64] ;  /* 0x0000000a160c7981 */ /* 0x000ea8000c1e1b00 */
[----:B------:R-:W2:Y:S01]  /*0380*/  LDG.E.64 R16, desc[UR10][R24.64] ;  /* 0x0000000a18107981 */ /* 0x000ea2000c1e1b00 */
[----:B0-----:R-:W-:Y:S01]  /*0390*/  IMAD.WIDE R14, R10, 0x8, R24 ;  /* 0x000000080a0e7825 */ /* 0x001fe200078e0218 */
[----:B--2---:R-:W-:-:S03]  /*03a0*/  DFMA R12, R12, R16, R18 ;  /* 0x000000100c0c722b */ /* 0x004fc60000000012 */
        /* <DEDUP_REMOVED lines=8> */
[----:B-1----:R-:W3:Y:S04]  /*0430*/  LDG.E.64 R18, desc[UR10][R20.64] ;  /* 0x0000000a14127981 */ /* 0x002ee8000c1e1b00 */
[----:B------:R-:W3:Y:S01]  /*0440*/  LDG.E.64 R22, desc[UR10][R26.64] ;  /* 0x0000000a1a167981 */ /* 0x000ee2000c1e1b00 */
[----:B------:R-:W-:Y:S01]  /*0450*/  IMAD.WIDE R24, R10, 0x8, R26 ;  /* 0x000000080a187825 */ /* 0x000fe200078e021a */
[----:B---3--:R-:W-:-:S03]  /*0460*/  DFMA R18, R18, R22, R4 ;  /* 0x000000161212722b */ /* 0x008fc60000000004 */
[----:B------:R-:W-:-:S04]  /*0470*/  IMAD.WIDE R22, R10, 0x8, R20 ;  /* 0x000000080a167825 */ /* 0x000fc800078e0214 */
[----:B------:R1:W-:Y:S04]  /*0480*/  STG.E.64 desc[UR10][R2.64], R18 ;  /* 0x0000001202007986 */ /* 0x0003e8000c101b0a */
[----:B0-----:R-:W3:Y:S04]  /*0490*/  LDG.E.64 R12, desc[UR10][R22.64] ;  /* 0x0000000a160c7981 */ /* 0x001ee8000c1e1b00 */
[----:B------:R-:W3:Y:S01]  /*04a0*/  LDG.E.64 R14, desc[UR10][R24.64] ;  /* 0x0000000a180e7981 */ /* 0x000ee2000c1e1b00 */
[----:B------:R-:W-:Y:S01]  /*04b0*/  IMAD.WIDE R16, R10, 0x8, R24 ;  /* 0x000000080a107825 */ /* 0x000fe200078e0218 */
[----:B---3--:R-:W-:-:S03]  /*04c0*/  DFMA R12, R12, R14, R18 ;  /* 0x0000000e0c0c722b */ /* 0x008fc60000000012 */
[----:B------:R-:W-:-:S04]  /*04d0*/  IMAD.WIDE R14, R10, 0x8, R22 ;  /* 0x000000080a0e7825 */ /* 0x000fc800078e0216 */
[----:B------:R0:W-:Y:S04]  /*04e0*/  STG.E.64 desc[UR10][R2.64], R12 ;  /* 0x0000000c02007986 */ /* 0x0001e8000c101b0a */
[----:B--2---:R-:W2:Y:S04]  /*04f0*/  LDG.E.64 R4, desc[UR10][R14.64] ;  /* 0x0000000a0e047981 */ /* 0x004ea8000c1e1b00 */
        /* <DEDUP_REMOVED lines=53> */
[----:B------:R-:W2:Y:S04]  /*0850*/  LDG.E.64 R14, desc[UR10][R14.64] ;  /* 0x0000000a0e0e7981 */ /* 0x000ea8000c1e1b00 */
[----:B------:R-:W2:Y:S01]  /*0860*/  LDG.E.64 R16, desc[UR10][R16.64] ;  /* 0x0000000a10107981 */ /* 0x000ea2000c1e1b00 */
[----:B------:R-:W-:-:S04]  /*0870*/  IADD3 R6, PT, PT, R6, 0x10, RZ ;  /* 0x0000001006067810 */ /* 0x000fc80007ffe0ff */
[----:B------:R-:W-:Y:S02]  /*0880*/  ISETP.NE.AND P0, PT, R6, RZ, PT ;  /* 0x000000ff0600720c */ /* 0x000fe40003f05270 */
[----:B------:R-:W-:Y:S01]  /*0890*/  LEA R9, R10, R9, 0x4 ;  /* 0x000000090a097211 */ /* 0x000fe200078e20ff */
[----:B--2---:R-:W-:-:S07]  /*08a0*/  DFMA R4, R14, R16, R12 ;  /* 0x000000100e04722b */ /* 0x004fce000000000c */
[----:B------:R1:W-:Y:S03]  /*08b0*/  STG.E.64 desc[UR10][R2.64], R4 ;  /* 0x0000000402007986 */ /* 0x0003e6000c101b0a */
[----:B------:R-:W-:Y:S05]  /*08c0*/  @P0 BRA `(.L_x_3) ;  /* 0xfffffff800640947 */ /* 0x000fea000383ffff */
.L_x_2:
[----:B------:R-:W-:-:S09]  /*08d0*/  UISETP.NE.AND UP0, UPT, UR6, URZ, UPT ;  /* 0x000000ff0600728c */ /* 0x000fd2000bf05270 */
[----:B------:R-:W-:Y:S05]  /*08e0*/  BRA.U !UP0, `(.L_x_4) ;  /* 0x0000000508d87547 */ /* 0x000fea000b800000 */
[----:B------:R-:W-:Y:S02]  /*08f0*/  UIADD3 UR8, UPT, UPT, UR6, -0x1, URZ ;  /* 0xffffffff06087890 */ /* 0x000fe4000fffe0ff */
[----:B------:R-:W-:Y:S02]  /*0900*/  UISETP.NE.AND UP1, UPT, UR7, URZ, UPT ;  /* 0x000000ff0700728c */ /* 0x000fe4000bf25270 */
[----:B------:R-:W-:-:S09]  /*0910*/  UISETP.GE.U32.AND UP0, UPT, UR8, 0x7, UPT ;  /* 0x000000070800788c */ /* 0x000fd2000bf06070 */
[----:B------:R-:W-:Y:S05]  /*0920*/  BRA.U !UP0, `(.L_x_5) ;  /* 0x0000000108d47547 */ /* 0x000fea000b800000 */
[----:B------:R-:W1:Y:S08]  /*0930*/  LDC R9, c[0x0][0x380] ;  /* 0x0000e000ff097b82 */ /* 0x000e700000000800 */
[----:B------:R-:W0:Y:S08]  /*0940*/  LDC.64 R10, c[0x0][0x388] ;  /* 0x0000e200ff0a7b82 */ /* 0x000e300000000a00 */
[----:B------:R-:W2:Y:S01]  /*0950*/  LDC.64 R14, c[0x0][0x390] ;  /* 0x0000e400ff0e7b82 */ /* 0x000ea20000000a00 */
[----:B-1----:R-:W-:-:S04]  /*0960*/  IMAD R13, R8, R9, R0 ;  /* 0x00000009080d7224 */ /* 0x002fc800078e0200 */
[----:B0-----:R-:W-:-:S04]  /*0970*/  IMAD.WIDE R10, R13, 0x8, R10 ;  /* 0x000000080d0a7825 */ /* 0x001fc800078e020a */
[----:B--2---:R-:W-:Y:S02]  /*0980*/  IMAD.WIDE R14, R13, 0x8, R14 ;  /* 0x000000080d0e7825 */ /* 0x004fe400078e020e */
        /* <DEDUP_REMOVED lines=38> */
[----:B------:R-:W-:-:S04]  /*0bf0*/  IMAD.WIDE R24, R9, 0x8, R12 ;  /* 0x0000000809187825 */ /* 0x000fc800078e020c */
[----:B-1----:R-:W-:Y:S01]  /*0c00*/  IMAD.WIDE R16, R9, 0x8, R14 ;  /* 0x0000000809107825 */ /* 0x002fe200078e020e */
[----:B--2---:R-:W-:-:S07]  /*0c10*/  DFMA R18, R4, R18, R10 ;  /* 0x000000120412722b */ /* 0x004fce000000000a */
[----:B------:R0:W-:Y:S04]  /*0c20*/  STG.E.64 desc[UR10][R2.64], R18 ;  /* 0x0000001202007986 */ /* 0x0001e8000c101b0a */
[----:B------:R-:W2:Y:S04]  /*0c30*/  LDG.E.64 R24, desc[UR10][R24.64] ;  /* 0x0000000a18187981 */ /* 0x000ea8000c1e1b00 */
[----:B------:R-:W2:Y:S01]  /*0c40*/  LDG.E.64 R16, desc[UR10][R16.64] ;  /* 0x0000000a10107981 */ /* 0x000ea2000c1e1b00 */
[----:B------:R-:W-:Y:S01]  /*0c50*/  IADD3 R8, PT, PT, R8, 0x8, RZ ;  /* 0x0000000808087810 */ /* 0x000fe20007ffe0ff */
[----:B--2---:R-:W-:-:S07]  /*0c60*/  DFMA R4, R24, R16, R18 ;  /* 0x000000101804722b */ /* 0x004fce0000000012 */
[----:B------:R0:W-:Y:S04]  /*0c70*/  STG.E.64 desc[UR10][R2.64], R4 ;  /* 0x0000000402007986 */ /* 0x0001e8000c101b0a */
.L_x_5:
[----:B------:R-:W-:Y:S05]  /*0c80*/  BRA.U !UP1, `(.L_x_4) ;  /* 0x0000000109f07547 */ /* 0x000fea000b800000 */
[----:B------:R-:W-:Y:S02]  /*0c90*/  UIADD3 UR8, UPT, UPT, UR7, -0x1, URZ ;  /* 0xffffffff07087890 */ /* 0x000fe4000fffe0ff */
[----:B------:R-:W-:Y:S02]  /*0ca0*/  UISETP.NE.AND UP1, UPT, UR4, URZ, UPT ;  /* 0x000000ff0400728c */ /* 0x000fe4000bf25270 */
[----:B------:R-:W-:-:S09]  /*0cb0*/  UISETP.GE.U32.AND UP0, UPT, UR8, 0x3, UPT ;  /* 0x000000030800788c */ /* 0x000fd2000bf06070 */
[----:B------:R-:W-:Y:S05]  /*0cc0*/  BRA.U !UP0, `(.L_x_6) ;  /* 0x0000000108747547 */ /* 0x000fea000b800000 */
[----:B------:R-:W2:Y:S08]  /*0cd0*/  LDC R9, c[0x0][0x380] ;  /* 0x0000e000ff097b82 */ /* 0x000eb00000000800 */
[----:B0-----:R-:W0:Y:S08]  /*0ce0*/  LDC.64 R10, c[0x0][0x388] ;  /* 0x0000e200ff0a7b82 */ /* 0x001e300000000a00 */
[----:B-1----:R-:W1:Y:S01]  /*0cf0*/  LDC.64 R12, c[0x0][0x390] ;  /* 0x0000e400ff0c7b82 */ /* 0x002e620000000a00 */
[----:B--2---:R-:W-:-:S04]  /*0d00*/  IMAD R17, R8, R9, R0 ;  /* 0x0000000908117224 */ /* 0x004fc800078e0200 */
[----:B0-----:R-:W-:-:S05]  /*0d10*/  IMAD.WIDE R14, R17, 0x8, R10 ;  /* 0x00000008110e7825 */ /* 0x001fca00078e020a */
[----:B------:R-:W2:Y:S01]  /*0d20*/  LDG.E.64 R10, desc[UR10][R14.64] ;  /* 0x0000000a0e0a7981 */ /* 0x000ea2000c1e1b00 */
[----:B-1----:R-:W-:-:S05]  /*0d30*/  IMAD.WIDE R16, R17, 0x8, R12 ;  /* 0x0000000811107825 */ /* 0x002fca00078e020c */
[----:B------:R-:W2:Y:S01]  /*0d40*/  LDG.E.64 R12, desc[UR10][R16.64] ;  /* 0x0000000a100c7981 */ /* 0x000ea2000c1e1b00 */
[----:B------:R-:W-:-:S04]  /*0d50*/  IMAD.WIDE R18, R9, 0x8, R14 ;  /* 0x0000000809127825 */ /* 0x000fc800078e020e */
[----:B------:R-:W-:Y:S01]  /*0d60*/  IMAD.WIDE R20, R9, 0x8, R16 ;  /* 0x0000000809147825 */ /* 0x000fe200078e0210 */
[----:B--2---:R-:W-:-:S07]  /*0d70*/  DFMA R10, R10, R12, R4 ;  /* 0x0000000c0a0a722b */ /* 0x004fce0000000004 */
[----:B------:R0:W-:Y:S04]  /*0d80*/  STG.E.64 desc[UR10][R2.64], R10 ;  /* 0x0000000a02007986 */ /* 0x0001e8000c101b0a */
[----:B------:R-:W2:Y:S04]  /*0d90*/  LDG.E.64 R4, desc[UR10][R18.64] ;  /* 0x0000000a12047981 */ /* 0x000ea8000c1e1b00 */
[----:B------:R-:W2:Y:S01]  /*0da0*/  LDG.E.64 R12, desc[UR10][R20.64] ;  /* 0x0000000a140c7981 */ /* 0x000ea2000c1e1b00 */
[----:B------:R-:W-:-:S04]  /*0db0*/  IMAD.WIDE R22, R9, 0x8, R18 ;  /* 0x0000000809167825 */ /* 0x000fc800078e0212 */
[----:B------:R-:W-:Y:S01]  /*0dc0*/  IMAD.WIDE R24, R9, 0x8, R20 ;  /* 0x0000000809187825 */ /* 0x000fe200078e0214 */
[----:B--2---:R-:W-:-:S07]  /*0dd0*/  DFMA R12, R4, R12, R10 ;  /* 0x0000000c040c722b */ /* 0x004fce000000000a */
[----:B------:R2:W-:Y:S04]  /*0de0*/  STG.E.64 desc[UR10][R2.64], R12 ;  /* 0x0000000c02007986 */ /* 0x0005e8000c101b0a */
[----:B------:R-:W3:Y:S04]  /*0df0*/  LDG.E.64 R4, desc[UR10][R22.64] ;  /* 0x0000000a16047981 */ /* 0x000ee8000c1e1b00 */
[----:B------:R-:W3:Y:S01]  /*0e00*/  LDG.E.64 R14, desc[UR10][R24.64] ;  /* 0x0000000a180e7981 */ /* 0x000ee2000c1e1b00 */
[----:B0-----:R-:W-:-:S04]  /*0e10*/  IMAD.WIDE R10, R9, 0x8, R24 ;  /* 0x00000008090a7825 */ /* 0x001fc800078e0218 */
[----:B------:R-:W-:Y:S01]  /*0e20*/  IMAD.WIDE R16, R9, 0x8, R22 ;  /* 0x0000000809107825 */ /* 0x000fe200078e0216 */
[----:B---3--:R-:W-:-:S07]  /*0e30*/  DFMA R14, R4, R14, R12 ;  /* 0x0000000e040e722b */ /* 0x008fce000000000c */
[----:B------:R2:W-:Y:S04]  /*0e40*/  STG.E.64 desc[UR10][R2.64], R14 ;  /* 0x0000000e02007986 */ /* 0x0005e8000c101b0a */
[----:B------:R-:W3:Y:S04]  /*0e50*/  LDG.E.64 R4, desc[UR10][R16.64] ;  /* 0x0000000a10047981 */ /* 0x000ee8000c1e1b00 */
[----:B------:R-:W3:Y:S01]  /*0e60*/  LDG.E.64 R10, desc[UR10][R10.64] ;  /* 0x0000000a0a0a7981 */ /* 0x000ee2000c1e1b00 */
[----:B------:R-:W-:Y:S01]  /*0e70*/  IADD3 R8, PT, PT, R8, 0x4, RZ ;  /* 0x0000000408087810 */ /* 0x000fe20007ffe0ff */
[----:B---3--:R-:W-:-:S07]  /*0e80*/  DFMA R4, R4, R10, R14 ;  /* 0x0000000a0404722b */ /* 0x008fce000000000e */
[----:B------:R2:W-:Y:S04]  /*0e90*/  STG.E.64 desc[UR10][R2.64], R4 ;  /* 0x0000000402007986 */ /* 0x0005e8000c101b0a */
.L_x_6:
[----:B------:R-:W-:Y:S05]  /*0ea0*/  BRA.U !UP1, `(.L_x_4) ;  /* 0x0000000109687547 */ /* 0x000fea000b800000 */
[----:B------:R-:W0:Y:S08]  /*0eb0*/  LDC R9, c[0x0][0x380] ;  /* 0x0000e000ff097b82 */ /* 0x000e300000000800 */
[----:B--2---:R-:W2:Y:S08]  /*0ec0*/  LDC.64 R14, c[0x0][0x388] ;  /* 0x0000e200ff0e7b82 */ /* 0x004eb00000000a00 */
[----:B------:R-:W3:Y:S01]  /*0ed0*/  LDC.64 R16, c[0x0][0x390] ;  /* 0x0000e400ff107b82 */ /* 0x000ee20000000a00 */
[----:B0-----:R-:W-:-:S04]  /*0ee0*/  IMAD R11, R8, R9, R0 ;  /* 0x00000009080b7224 */ /* 0x001fc800078e0200 */
[----:B--2---:R-:W-:-:S04]  /*0ef0*/  IMAD.WIDE R14, R11, 0x8, R14 ;  /* 0x000000080b0e7825 */ /* 0x004fc800078e020e */
[----:B---3--:R-:W-:Y:S02]  /*0f00*/  IMAD.WIDE R16, R11, 0x8, R16 ;  /* 0x000000080b107825 */ /* 0x008fe400078e0210 */
[----:B------:R-:W2:Y:S04]  /*0f10*/  LDG.E.64 R10, desc[UR10][R14.64] ;  /* 0x0000000a0e0a7981 */ /* 0x000ea8000c1e1b00 */
[----:B-1----:R-:W2:Y:S01]  /*0f20*/  LDG.E.64 R12, desc[UR10][R16.64] ;  /* 0x0000000a100c7981 */ /* 0x002ea2000c1e1b00 */
[----:B------:R-:W-:Y:S01]  /*0f30*/  UISETP.NE.AND UP0, UPT, UR4, 0x1, UPT ;  /* 0x000000010400788c */ /* 0x000fe2000bf05270 */
[----:B--2---:R-:W-:-:S07]  /*0f40*/  DFMA R12, R10, R12, R4 ;  /* 0x0000000c0a0c722b */ /* 0x004fce0000000004 */
[----:B------:R3:W-:Y:S01]  /*0f50*/  STG.E.64 desc[UR10][R2.64], R12 ;  /* 0x0000000c02007986 */ /* 0x0007e2000c101b0a */
[----:B------:R-:W-:Y:S05]  /*0f60*/  BRA.U !UP0, `(.L_x_4) ;  /* 0x0000000108387547 */ /* 0x000fea000b800000 */
[----:B------:R-:W-:-:S04]  /*0f70*/  IMAD.WIDE R14, R9, 0x8, R14 ;  /* 0x00000008090e7825 */ /* 0x000fc800078e020e */
[----:B------:R-:W-:Y:S01]  /*0f80*/  IMAD.WIDE R16, R9, 0x8, R16 ;  /* 0x0000000809107825 */ /* 0x000fe200078e0210 */
[----:B------:R-:W2:Y:S04]  /*0f90*/  LDG.E.64 R4, desc[UR10][R14.64] ;  /* 0x0000000a0e047981 */ /* 0x000ea8000c1e1b00 */
[----:B------:R-:W2:Y:S01]  /*0fa0*/  LDG.E.64 R10, desc[UR10][R16.64] ;  /* 0x0000000a100a7981 */ /* 0x000ea2000c1e1b00 */
[----:B------:R-:W-:Y:S01]  /*0fb0*/  UISETP.NE.AND UP0, UPT, UR4, 0x2, UPT ;  /* 0x000000020400788c */ /* 0x000fe2000bf05270 */
[----:B--2---:R-:W-:-:S07]  /*0fc0*/  DFMA R10, R4, R10, R12 ;  /* 0x0000000a040a722b */ /* 0x004fce000000000c */
[----:B------:R4:W-:Y:S01]  /*0fd0*/  STG.E.64 desc[UR10][R2.64], R10 ;  /* 0x0000000a02007986 */ /* 0x0009e2000c101b0a */
[----:B------:R-:W-:Y:S05]  /*0fe0*/  BRA.U !UP0, `(.L_x_4) ;  /* 0x0000000108187547 */ /* 0x000fea000b800000 */
[----:B------:R-:W-:-:S04]  /*0ff0*/  IMAD.WIDE R4, R9, 0x8, R14 ;  /* 0x0000000809047825 */ /* 0x000fc800078e020e */
[----:B------:R-:W-:Y:S02]  /*1000*/  IMAD.WIDE R8, R9, 0x8, R16 ;  /* 0x0000000809087825 */ /* 0x000fe400078e0210 */
[----:B------:R-:W4:Y:S04]  /*1010*/  LDG.E.64 R4, desc[UR10][R4.64] ;  /* 0x0000000a04047981 */ /* 0x000f28000c1e1b00 */
[----:B------:R-:W4:Y:S02]  /*1020*/  LDG.E.64 R8, desc[UR10][R8.64] ;  /* 0x0000000a08087981 */ /* 0x000f24000c1e1b00 */
[----:B----4-:R-:W-:-:S07]  /*1030*/  DFMA R10, R4, R8, R10 ;  /* 0x00000008040a722b */ /* 0x010fce000000000a */
[----:B------:R0:W-:Y:S04]  /*1040*/  STG.E.64 desc[UR10][R2.64], R10 ;  /* 0x0000000a02007986 */ /* 0x0001e8000c101b0a */
.L_x_4:
[----:B------:R-:W5:Y:S01]  /*1050*/  LDCU UR8, c[0x0][0x380] ;  /* 0x00007000ff0877ac */ /* 0x000f620008000800 */
[----:B------:R-:W-:-:S04]  /*1060*/  IADD3 R0, PT, PT, R7, R0, RZ ;  /* 0x0000000007007210 */ /* 0x000fc80007ffe0ff */
[----:B-----5:R-:W-:-:S13]  /*1070*/  ISETP.GE.AND P0, PT, R0, UR8, PT ;  /* 0x0000000800007c0c */ /* 0x020fda000bf06270 */
[----:B------:R-:W-:Y:S05]  /*1080*/  @!P0 BRA `(.L_x_7) ;  /* 0xfffffff000448947 */ /* 0x000fea000383ffff */
[----:B------:R-:W-:Y:S05]  /*1090*/  EXIT ;  /* 0x000000000000794d */ /* 0x000fea0003800000 */
.L_x_8:
[----:B------:R-:W-:-:S00]  /*10a0*/  BRA `(.L_x_8) ;  /* 0xfffffffc00fc7947 */ /* 0x000fc0000383ffff */
[----:B------:R-:W-:-:S00]  /*10b0*/  NOP ;  /* 0x0000000000007918 */ /* 0x000fc00000000000 */
        /* <DEDUP_REMOVED lines=12> */
.L_x_9:


//--------------------- .nv.shared.reserved.0     --------------------------
	.section	.nv.shared.reserved.0,"aw",@nobits
	.weak		__nv_reservedSMEM_offset_0_alias
	.size		__nv_reservedSMEM_offset_0_alias, 0, 64
	.other		__nv_reservedSMEM_offset_0_alias,@"STO_CUDA_RESERVED_SHARED STV_DEFAULT"
__nv_reservedSMEM_offset_0_alias:
	.zero		0
	.zero		64


//--------------------- .nv.constant0._Z20no_1e_tmpO_cs_kerneliiPdS_S_ --------------------------
	.section	.nv.constant0._Z20no_1e_tmpO_cs_kerneliiPdS_S_,"a",@progbits
	.sectionflags	@""
	.align	4
.nv.constant0._Z20no_1e_tmpO_cs_kerneliiPdS_S_:
	.zero		928


//--------------------- SYMBOLS --------------------------

	.type		.nv.reservedSmem.offset0,@object
	.size		.nv.reservedSmem.offset0,0x4
